	.headerflags	@"EF_CUDA_TEXMODE_UNIFIED EF_CUDA_64BIT_ADDRESS EF_CUDA_ACCELERATORS EF_CUDA_SM90 EF_CUDA_VIRTUAL_SM(EF_CUDA_SM90)"
	.elftype	@"ET_EXEC"


//--------------------- .nv.info                  --------------------------
	.section	.nv.info,"",@"SHT_CUDA_INFO"
	.align	4


	//----- nvinfo : EIATTR_REGCOUNT
	.align		4
        /*0000*/ 	.byte	0x04, 0x2f
        /*0002*/ 	.short	(.L_1 - .L_0)
	.align		4
.L_0:
        /*0004*/ 	.word	index@(triton_poi_fused_cat_0)
        /*0008*/ 	.word	0x00000012


	//----- nvinfo : EIATTR_MIN_STACK_SIZE
	.align		4
.L_1:
        /*000c*/ 	.byte	0x04, 0x12
        /*000e*/ 	.short	(.L_3 - .L_2)
	.align		4
.L_2:
        /*0010*/ 	.word	index@(triton_poi_fused_cat_0)
        /*0014*/ 	.word	0x00000000


	//----- nvinfo : EIATTR_FRAME_SIZE
	.align		4
.L_3:
        /*0018*/ 	.byte	0x04, 0x11
        /*001a*/ 	.short	(.L_5 - .L_4)
	.align		4
.L_4:
        /*001c*/ 	.word	index@(triton_poi_fused_cat_0)
        /*0020*/ 	.word	0x00000000


	//----- nvinfo : EIATTR_MIN_STACK_SIZE
	.align		4
.L_5:
        /*0024*/ 	.byte	0x04, 0x12
        /*0026*/ 	.short	(.L_7 - .L_6)
	.align		4
.L_6:
        /*0028*/ 	.word	index@(triton_poi_fused_cat_0)
        /*002c*/ 	.word	0x00000000
.L_7:


//--------------------- .nv.info.triton_poi_fused_cat_0 --------------------------
	.section	.nv.info.triton_poi_fused_cat_0,"",@"SHT_CUDA_INFO"
	.sectionflags	@""
	.align	4


	//----- nvinfo : EIATTR_CUDA_API_VERSION
	.align		4
        /*0000*/ 	.byte	0x04, 0x37
        /*0002*/ 	.short	(.L_9 - .L_8)
.L_8:
        /*0004*/ 	.word	0x0000007c


	//----- nvinfo : EIATTR_KPARAM_INFO
	.align		4
.L_9:
        /*0008*/ 	.byte	0x04, 0x17
        /*000a*/ 	.short	(.L_11 - .L_10)
.L_10:
        /*000c*/ 	.word	0x00000000
        /*0010*/ 	.short	0x0003
        /*0012*/ 	.short	0x0018
        /*0014*/ 	.byte	0x00, 0xf0, 0x11, 0x00


	//----- nvinfo : EIATTR_KPARAM_INFO
	.align		4
.L_11:
        /*0018*/ 	.byte	0x04, 0x17
        /*001a*/ 	.short	(.L_13 - .L_12)
.L_12:
        /*001c*/ 	.word	0x00000000
        /*0020*/ 	.short	0x0002
        /*0022*/ 	.short	0x0010
        /*0024*/ 	.byte	0x00, 0xf4, 0x21, 0x00


	//----- nvinfo : EIATTR_KPARAM_INFO
	.align		4
.L_13:
        /*0028*/ 	.byte	0x04, 0x17
        /*002a*/ 	.short	(.L_15 - .L_14)
.L_14:
        /*002c*/ 	.word	0x00000000
        /*0030*/ 	.short	0x0001
        /*0032*/ 	.short	0x0008
        /*0034*/ 	.byte	0x00, 0xf4, 0x21, 0x00


	//----- nvinfo : EIATTR_KPARAM_INFO
	.align		4
.L_15:
        /*0038*/ 	.byte	0x04, 0x17
        /*003a*/ 	.short	(.L_17 - .L_16)
.L_16:
        /*003c*/ 	.word	0x00000000
        /*0040*/ 	.short	0x0000
        /*0042*/ 	.short	0x0000
        /*0044*/ 	.byte	0x00, 0xf4, 0x21, 0x00


	//----- nvinfo : EIATTR_SPARSE_MMA_MASK
	.align		4
.L_17:
        /*0048*/ 	.byte	0x03, 0x50
        /*004a*/ 	.short	0x0000


	//----- nvinfo : EIATTR_MAXREG_COUNT
	.align		4
        /*004c*/ 	.byte	0x03, 0x1b
        /*004e*/ 	.short	0x00ff


	//----- nvinfo : EIATTR_EXIT_INSTR_OFFSETS
	.align		4
        /*0050*/ 	.byte	0x04, 0x1c
        /*0052*/ 	.short	(.L_19 - .L_18)


	//   ....[0]....
.L_18:
        /*0054*/ 	.word	0x000004f0


	//   ....[1]....
        /*0058*/ 	.word	0x00000510


	//----- nvinfo : EIATTR_REQNTID
	.align		4
.L_19:
        /*005c*/ 	.byte	0x04, 0x10
        /*005e*/ 	.short	(.L_21 - .L_20)
.L_20:
        /*0060*/ 	.word	0x00000080
        /*0064*/ 	.word	0x00000001
        /*0068*/ 	.word	0x00000001


	//----- nvinfo : EIATTR_CBANK_PARAM_SIZE
	.align		4
.L_21:
        /*006c*/ 	.byte	0x03, 0x19
        /*006e*/ 	.short	0x001c


	//----- nvinfo : EIATTR_PARAM_CBANK
	.align		4
        /*0070*/ 	.byte	0x04, 0x0a
        /*0072*/ 	.short	(.L_23 - .L_22)
	.align		4
.L_22:
        /*0074*/ 	.word	index@(.nv.constant0.triton_poi_fused_cat_0)
        /*0078*/ 	.short	0x0210
        /*007a*/ 	.short	0x001c


	//----- nvinfo : EIATTR_SW_WAR
	.align		4
.L_23:
        /*007c*/ 	.byte	0x04, 0x36
        /*007e*/ 	.short	(.L_25 - .L_24)
.L_24:
        /*0080*/ 	.word	0x00000008
.L_25:


//--------------------- .nv.callgraph             --------------------------
	.section	.nv.callgraph,"",@"SHT_CUDA_CALLGRAPH"
	.align	4
	.sectionentsize	8
	.align		4
        /*0000*/ 	.word	0x00000000
	.align		4
        /*0004*/ 	.word	0xffffffff
	.align		4
        /*0008*/ 	.word	0x00000000
	.align		4
        /*000c*/ 	.word	0xfffffffe
	.align		4
        /*0010*/ 	.word	0x00000000
	.align		4
        /*0014*/ 	.word	0xfffffffd
	.align		4
        /*0018*/ 	.word	0x00000000
	.align		4
        /*001c*/ 	.word	0xfffffffc


//--------------------- .text.triton_poi_fused_cat_0 --------------------------
	.section	.text.triton_poi_fused_cat_0,"ax",@progbits
	.align	128
        .global         triton_poi_fused_cat_0
        .type           triton_poi_fused_cat_0,@function
        .size           triton_poi_fused_cat_0,(.L_x_1 - triton_poi_fused_cat_0)
        .other          triton_poi_fused_cat_0,@"STO_CUDA_ENTRY STV_DEFAULT"
triton_poi_fused_cat_0:
.text.triton_poi_fused_cat_0:
[----:B------:R-:W0:Y:S02]  /*0000*/  LDC R1, c[0x0][0x28] ;  /* 0x00000a00ff017b82 */ /* 0x000e240000000800 */
[----:B------:R-:W1:Y:S01]  /*0010*/  S2R R0, SR_TID.X ;  /* 0x0000000000007919 */ /* 0x000e620000002100 */
[----:B------:R-:W-:Y:S01]  /*0020*/  CS2R R10, SRZ ;  /* 0x00000000000a7805 */ /* 0x000fe2000001ff00 */
[----:B------:R-:W-:Y:S01]  /*0030*/  ULDC.64 UR4, c[0x0][0x208] ;  /* 0x0000820000047ab9 */ /* 0x000fe20000000a00 */
[----:B------:R-:W2:Y:S01]  /*0040*/  S2R R3, SR_CTAID.X ;  /* 0x0000000000037919 */ /* 0x000ea20000002500 */
[----:B-1----:R-:W-:-:S05]  /*0050*/  LOP3.LUT R0, R0, 0x7f, RZ, 0xc0, !PT ;  /* 0x0000007f00007812 */ /* 0x002fca00078ec0ff */
[----:B--2---:R-:W-:-:S04]  /*0060*/  IMAD R0, R3, 0x80, R0 ;  /* 0x0000008003007824 */ /* 0x004fc800078e0200 */
[----:B------:R-:W-:Y:S01]  /*0070*/  IMAD.HI R8, R0, 0x66666667, RZ ;  /* 0x6666666700087827 */ /* 0x000fe200078e02ff */
[----:B------:R-:W-:-:S04]  /*0080*/  SHF.R.S32.HI R3, RZ, 0x1f, R0 ;  /* 0x0000001fff037819 */ /* 0x000fc80000011400 */
[----:B------:R-:W-:Y:S02]  /*0090*/  LEA.HI R7, R3, R0, RZ, 0x4 ;  /* 0x0000000003077211 */ /* 0x000fe400078f20ff */
[----:B------:R-:W1:Y:S02]  /*00a0*/  LDC.64 R2, c[0x0][0x218] ;  /* 0x00008600ff027b82 */ /* 0x000e640000000a00 */
[----:B------:R-:W-:Y:S02]  /*00b0*/  SHF.R.S32.HI R6, RZ, 0x4, R7 ;  /* 0x00000004ff067819 */ /* 0x000fe40000011407 */
[----:B------:R-:W-:-:S03]  /*00c0*/  LOP3.LUT R7, R7, 0xfffffff0, RZ, 0xc0, !PT ;  /* 0xfffffff007077812 */ /* 0x000fc600078ec0ff */
[----:B------:R-:W-:-:S04]  /*00d0*/  IMAD.HI R4, R6, 0x66666667, RZ ;  /* 0x6666666706047827 */ /* 0x000fc800078e02ff */
[----:B------:R-:W-:Y:S01]  /*00e0*/  IMAD.IADD R7, R0, 0x1, -R7 ;  /* 0x0000000100077824 */ /* 0x000fe200078e0a07 */
[----:B------:R-:W-:-:S04]  /*00f0*/  SHF.R.S32.HI R5, RZ, 0x1, R4 ;  /* 0x00000001ff057819 */ /* 0x000fc80000011404 */
[----:B------:R-:W-:Y:S02]  /*0100*/  LEA.HI R9, R4, R5, RZ, 0x1 ;  /* 0x0000000504097211 */ /* 0x000fe400078f08ff */
[----:B------:R-:W2:Y:S03]  /*0110*/  LDC.64 R4, c[0x0][0x210] ;  /* 0x00008400ff047b82 */ /* 0x000ea60000000a00 */
[----:B------:R-:W-:Y:S01]  /*0120*/  IMAD R6, R9, -0x5, R6 ;  /* 0xfffffffb09067824 */ /* 0x000fe200078e0206 */
[----:B------:R-:W-:-:S04]  /*0130*/  SHF.R.U32.HI R9, RZ, 0x1f, R8 ;  /* 0x0000001fff097819 */ /* 0x000fc80000011608 */
[C---:B------:R-:W-:Y:S02]  /*0140*/  ISETP.NE.AND P0, PT, R6.reuse, 0x3, PT ;  /* 0x000000030600780c */ /* 0x040fe40003f05270 */
[----:B------:R-:W-:Y:S02]  /*0150*/  ISETP.GT.AND P2, PT, R6, 0x3, PT ;  /* 0x000000030600780c */ /* 0x000fe40003f44270 */
[----:B------:R-:W-:Y:S02]  /*0160*/  LEA.HI.SX32 R8, R8, R9, 0x1b ;  /* 0x0000000908087211 */ /* 0x000fe400078fdaff */
[C---:B------:R-:W-:Y:S02]  /*0170*/  ISETP.LT.AND P4, PT, R0.reuse, 0x140, !P0 ;  /* 0x000001400000780c */ /* 0x040fe40004781270 */
[----:B------:R-:W-:Y:S01]  /*0180*/  ISETP.LT.AND P5, PT, R0, 0x140, P2 ;  /* 0x000001400000780c */ /* 0x000fe200017a1270 */
[----:B------:R-:W-:Y:S01]  /*0190*/  IMAD R7, R8, 0x10, R7 ;  /* 0x0000001008077824 */ /* 0x000fe200078e0207 */
[----:B------:R-:W-:-:S03]  /*01a0*/  ISETP.NE.AND P1, PT, R6, 0x2, PT ;  /* 0x000000020600780c */ /* 0x000fc60003f25270 */
[----:B-1----:R-:W-:Y:S01]  /*01b0*/  IMAD.WIDE R2, R7, 0x4, R2 ;  /* 0x0000000407027825 */ /* 0x002fe200078e0202 */
[----:B------:R-:W-:-:S03]  /*01c0*/  ISETP.LT.AND P3, PT, R0, 0x140, !P1 ;  /* 0x000001400000780c */ /* 0x000fc60004f61270 */
[----:B--2---:R-:W-:Y:S02]  /*01d0*/  IMAD.WIDE R4, R7, 0x4, R4 ;  /* 0x0000000407047825 */ /* 0x004fe400078e0204 */
[----:B------:R-:W2:Y:S01]  /*01e0*/  @P4 LDG.E.EL R10, desc[UR4][R2.64] ;  /* 0x00000004020a4981 */ /* 0x000ea2000c2e1900 */
[----:B------:R-:W-:Y:S01]  /*01f0*/  CS2R R8, SRZ ;  /* 0x0000000000087805 */ /* 0x000fe2000001ff00 */
[----:B------:R-:W-:Y:S02]  /*0200*/  IMAD.MOV.U32 R7, RZ, RZ, RZ ;  /* 0x000000ffff077224 */ /* 0x000fe400078e00ff */
[----:B------:R-:W3:Y:S01]  /*0210*/  @P5 LDG.E.EL R11, desc[UR4][R4.64] ;  /* 0x00000004040b5981 */ /* 0x000ee2000c2e1900 */
[----:B------:R-:W-:-:S03]  /*0220*/  IMAD.MOV.U32 R13, RZ, RZ, RZ ;  /* 0x000000ffff0d7224 */ /* 0x000fc600078e00ff */
[----:B------:R-:W4:Y:S04]  /*0230*/  @P4 LDG.E.EL R9, desc[UR4][R4.64] ;  /* 0x0000000404094981 */ /* 0x000f28000c2e1900 */
[----:B------:R-:W5:Y:S04]  /*0240*/  @P3 LDG.E.EL R7, desc[UR4][R4.64] ;  /* 0x0000000404073981 */ /* 0x000f68000c2e1900 */
[----:B------:R-:W5:Y:S04]  /*0250*/  @P3 LDG.E.EL R8, desc[UR4][R2.64] ;  /* 0x0000000402083981 */ /* 0x000f68000c2e1900 */
[----:B------:R-:W5:Y:S01]  /*0260*/  @P5 LDG.E.EL R13, desc[UR4][R2.64] ;  /* 0x00000004020d5981 */ /* 0x000f62000c2e1900 */
[----:B--2---:R-:W-:-:S02]  /*0270*/  SEL R10, R10, RZ, P4 ;  /* 0x000000ff0a0a7207 */ /* 0x004fc40002000000 */
[----:B---3--:R-:W-:-:S03]  /*0280*/  SEL R11, R11, RZ, P5 ;  /* 0x000000ff0b0b7207 */ /* 0x008fc60002800000 */
[----:B------:R-:W-:Y:S02]  /*0290*/  FADD R12, R10, 0.10000000149011611938 ;  /* 0x3dcccccd0a0c7421 */ /* 0x000fe40000000000 */
[----:B------:R-:W-:-:S03]  /*02a0*/  FADD R14, R11, 0.10000000149011611938 ;  /* 0x3dcccccd0b0e7421 */ /* 0x000fc60000000000 */
[----:B------:R-:W-:Y:S02]  /*02b0*/  FSETP.GT.AND P6, PT, |R12|, 8.50705917302346158658e+37, PT ;  /* 0x7e8000000c00780b */ /* 0x000fe40003fc4200 */
[----:B----4-:R-:W-:Y:S02]  /*02c0*/  SEL R11, R9, RZ, P4 ;  /* 0x000000ff090b7207 */ /* 0x010fe40002000000 */
[----:B------:R-:W-:Y:S02]  /*02d0*/  FSETP.GT.AND P4, PT, |R14|, 8.50705917302346158658e+37, PT ;  /* 0x7e8000000e00780b */ /* 0x000fe40003f84200 */
[----:B-----5:R-:W-:Y:S02]  /*02e0*/  SEL R15, R7, RZ, P3 ;  /* 0x000000ff070f7207 */ /* 0x020fe40001800000 */
[----:B------:R-:W-:Y:S02]  /*02f0*/  SEL R10, R8, RZ, P3 ;  /* 0x000000ff080a7207 */ /* 0x000fe40001800000 */
[----:B------:R-:W-:-:S02]  /*0300*/  FSETP.GEU.AND P3, PT, |R12|, 1.175494350822287508e-38, PT ;  /* 0x008000000c00780b */ /* 0x000fc40003f6e200 */
[----:B------:R-:W-:Y:S02]  /*0310*/  SEL R13, R13, RZ, P5 ;  /* 0x000000ff0d0d7207 */ /* 0x000fe40002800000 */
[----:B------:R-:W-:Y:S01]  /*0320*/  FSETP.GEU.AND P5, PT, |R14|, 1.175494350822287508e-38, PT ;  /* 0x008000000e00780b */ /* 0x000fe20003fae200 */
[----:B------:R-:W-:Y:S01]  /*0330*/  @P6 FMUL R12, R12, 0.25 ;  /* 0x3e8000000c0c6820 */ /* 0x000fe20000400000 */
[----:B------:R-:W-:Y:S01]  /*0340*/  @P6 FMUL R11, R11, 0.25 ;  /* 0x3e8000000b0b6820 */ /* 0x000fe20000400000 */
[----:B------:R-:W-:Y:S01]  /*0350*/  ISETP.NE.AND P6, PT, R6, 0x1, PT ;  /* 0x000000010600780c */ /* 0x000fe20003fc5270 */
[----:B------:R-:W-:Y:S01]  /*0360*/  @P4 FMUL R14, R14, 0.25 ;  /* 0x3e8000000e0e4820 */ /* 0x000fe20000400000 */
[----:B------:R-:W-:Y:S01]  /*0370*/  @P4 FMUL R13, R13, 0.25 ;  /* 0x3e8000000d0d4820 */ /* 0x000fe20000400000 */
[----:B------:R-:W-:Y:S02]  /*0380*/  ISETP.GE.AND P4, PT, R6, 0x1, PT ;  /* 0x000000010600780c */ /* 0x000fe40003f86270 */
[----:B------:R-:W-:Y:S01]  /*0390*/  CS2R R8, SRZ ;  /* 0x0000000000087805 */ /* 0x000fe2000001ff00 */
[----:B------:R-:W1:Y:S01]  /*03a0*/  LDC.64 R6, c[0x0][0x220] ;  /* 0x00008800ff067b82 */ /* 0x000e620000000a00 */
[----:B------:R-:W-:Y:S01]  /*03b0*/  @!P3 FMUL R12, R12, 16777216 ;  /* 0x4b8000000c0cb820 */ /* 0x000fe20000400000 */
[----:B------:R-:W-:Y:S01]  /*03c0*/  @!P3 FMUL R11, R11, 16777216 ;  /* 0x4b8000000b0bb820 */ /* 0x000fe20000400000 */
[----:B------:R-:W-:Y:S01]  /*03d0*/  ISETP.LT.AND P3, PT, R0, 0x140, !P6 ;  /* 0x000001400000780c */ /* 0x000fe20007761270 */
[----:B------:R-:W-:Y:S01]  /*03e0*/  @!P5 FMUL R14, R14, 16777216 ;  /* 0x4b8000000e0ed820 */ /* 0x000fe20000400000 */
[----:B------:R-:W-:Y:S01]  /*03f0*/  @!P5 FMUL R13, R13, 16777216 ;  /* 0x4b8000000d0dd820 */ /* 0x000fe20000400000 */
[----:B------:R-:W-:-:S10]  /*0400*/  ISETP.LT.AND P5, PT, R0, 0x140, !P4 ;  /* 0x000001400000780c */ /* 0x000fd400067a1270 */
[----:B------:R-:W2:Y:S04]  /*0410*/  @P3 LDG.E.EL R9, desc[UR4][R2.64] ;  /* 0x0000000402093981 */ /* 0x000ea8000c2e1900 */
[----:B------:R-:W3:Y:S01]  /*0420*/  @P5 LDG.E.EL R8, desc[UR4][R4.64] ;  /* 0x0000000404085981 */ /* 0x000ee2000c2e1900 */
[----:B------:R-:W4:Y:S08]  /*0430*/  MUFU.RCP R14, R14 ;  /* 0x0000000e000e7308 */ /* 0x000f300000001000 */
[----:B------:R-:W5:Y:S01]  /*0440*/  MUFU.RCP R12, R12 ;  /* 0x0000000c000c7308 */ /* 0x000f620000001000 */
[----:B----4-:R-:W-:Y:S01]  /*0450*/  FMUL R13, R14, R13 ;  /* 0x0000000d0e0d7220 */ /* 0x010fe20000400000 */
[----:B-----5:R-:W-:-:S04]  /*0460*/  FMUL R11, R12, R11 ;  /* 0x0000000b0c0b7220 */ /* 0x020fc80000400000 */
[----:B------:R-:W-:Y:S02]  /*0470*/  @P0 FSEL R11, R13, RZ, P2 ;  /* 0x000000ff0d0b0208 */ /* 0x000fe40001000000 */
[C---:B------:R-:W-:Y:S01]  /*0480*/  ISETP.GE.AND P0, PT, R0.reuse, 0x140, PT ;  /* 0x000001400000780c */ /* 0x040fe20003f06270 */
[----:B------:R-:W-:Y:S01]  /*0490*/  FADD R10, R15, -R10 ;  /* 0x8000000a0f0a7221 */ /* 0x000fe20000000000 */
[----:B-1----:R-:W-:Y:S01]  /*04a0*/  IMAD.WIDE R6, R0, 0x4, R6 ;  /* 0x0000000400067825 */ /* 0x002fe200078e0206 */
[----:B--2---:R-:W-:-:S03]  /*04b0*/  SEL R9, R9, RZ, P3 ;  /* 0x000000ff09097207 */ /* 0x004fc60001800000 */
[----:B------:R-:W-:Y:S02]  /*04c0*/  @P6 FSEL R9, R10, R11, !P1 ;  /* 0x0000000b0a096208 */ /* 0x000fe40004800000 */
[----:B---3--:R-:W-:-:S04]  /*04d0*/  SEL R8, R8, RZ, P5 ;  /* 0x000000ff08087207 */ /* 0x008fc80002800000 */
[----:B------:R-:W-:Y:S01]  /*04e0*/  SEL R9, R8, R9, !P4 ;  /* 0x0000000908097207 */ /* 0x000fe20006000000 */
[----:B------:R-:W-:Y:S06]  /*04f0*/  @P0 EXIT ;  /* 0x000000000000094d */ /* 0x000fec0003800000 */
[----:B------:R-:W-:Y:S01]  /*0500*/  STG.E desc[UR4][R6.64], R9 ;  /* 0x0000000906007986 */ /* 0x000fe2000c101904 */
[----:B------:R-:W-:Y:S05]  /*0510*/  EXIT ;  /* 0x000000000000794d */ /* 0x000fea0003800000 */
.L_x_0:
[----:B------:R-:W-:-:S00]  /*0520*/  BRA `(.L_x_0) ;  /* 0xfffffffc00fc7947 */ /* 0x000fc0000383ffff */
[----:B------:R-:W-:-:S00]  /*0530*/  NOP ;  /* 0x0000000000007918 */ /* 0x000fc00000000000 */
        /* <DEDUP_REMOVED lines=12> */
.L_x_1:


//--------------------- .nv.constant0.triton_poi_fused_cat_0 --------------------------
	.section	.nv.constant0.triton_poi_fused_cat_0,"a",@progbits
	.sectionflags	@""
	.align	4
.nv.constant0.triton_poi_fused_cat_0:
	.zero		556
